	.headerflags	@"EF_CUDA_TEXMODE_UNIFIED EF_CUDA_64BIT_ADDRESS EF_CUDA_ACCELERATORS EF_CUDA_SM90 EF_CUDA_VIRTUAL_SM(EF_CUDA_SM90)"
	.elftype	@"ET_EXEC"


//--------------------- .nv.info                  --------------------------
	.section	.nv.info,"",@"SHT_CUDA_INFO"
	.align	4


	//----- nvinfo : EIATTR_REGCOUNT
	.align		4
        /*0000*/ 	.byte	0x04, 0x2f
        /*0002*/ 	.short	(.L_3 - .L_2)
	.align		4
.L_2:
        /*0004*/ 	.word	index@(triton_poi_fused__native_batch_norm_legit_no_training_max_pool2d_with_indices_silu_25)
        /*0008*/ 	.word	0x00000011


	//----- nvinfo : EIATTR_MIN_STACK_SIZE
	.align		4
.L_3:
        /*000c*/ 	.byte	0x04, 0x12
        /*000e*/ 	.short	(.L_5 - .L_4)
	.align		4
.L_4:
        /*0010*/ 	.word	index@(triton_poi_fused__native_batch_norm_legit_no_training_max_pool2d_with_indices_silu_25)
        /*0014*/ 	.word	0x00000000


	//----- nvinfo : EIATTR_FRAME_SIZE
	.align		4
.L_5:
        /*0018*/ 	.byte	0x04, 0x11
        /*001a*/ 	.short	(.L_7 - .L_6)
	.align		4
.L_6:
        /*001c*/ 	.word	index@(triton_poi_fused__native_batch_norm_legit_no_training_max_pool2d_with_indices_silu_25)
        /*0020*/ 	.word	0x00000000


	//----- nvinfo : EIATTR_MIN_STACK_SIZE
	.align		4
.L_7:
        /*0024*/ 	.byte	0x04, 0x12
        /*0026*/ 	.short	(.L_9 - .L_8)
	.align		4
.L_8:
        /*0028*/ 	.word	index@(triton_poi_fused__native_batch_norm_legit_no_training_max_pool2d_with_indices_silu_25)
        /*002c*/ 	.word	0x00000000
.L_9:


//--------------------- .nv.info.triton_poi_fused__native_batch_norm_legit_no_training_max_pool2d_with_indices_silu_25 --------------------------
	.section	.nv.info.triton_poi_fused__native_batch_norm_legit_no_training_max_pool2d_with_indices_silu_25,"",@"SHT_CUDA_INFO"
	.sectionflags	@""
	.align	4


	//----- nvinfo : EIATTR_CUDA_API_VERSION
	.align		4
        /*0000*/ 	.byte	0x04, 0x37
        /*0002*/ 	.short	(.L_11 - .L_10)
.L_10:
        /*0004*/ 	.word	0x0000007c


	//----- nvinfo : EIATTR_KPARAM_INFO
	.align		4
.L_11:
        /*0008*/ 	.byte	0x04, 0x17
        /*000a*/ 	.short	(.L_13 - .L_12)
.L_12:
        /*000c*/ 	.word	0x00000000
        /*0010*/ 	.short	0x0007
        /*0012*/ 	.short	0x0038
        /*0014*/ 	.byte	0x00, 0xf0, 0x11, 0x00


	//----- nvinfo : EIATTR_KPARAM_INFO
	.align		4
.L_13:
        /*0018*/ 	.byte	0x04, 0x17
        /*001a*/ 	.short	(.L_15 - .L_14)
.L_14:
        /*001c*/ 	.word	0x00000000
        /*0020*/ 	.short	0x0006
        /*0022*/ 	.short	0x0030
        /*0024*/ 	.byte	0x00, 0xf4, 0x21, 0x00


	//----- nvinfo : EIATTR_KPARAM_INFO
	.align		4
.L_15:
        /*0028*/ 	.byte	0x04, 0x17
        /*002a*/ 	.short	(.L_17 - .L_16)
.L_16:
        /*002c*/ 	.word	0x00000000
        /*0030*/ 	.short	0x0005
        /*0032*/ 	.short	0x0028
        /*0034*/ 	.byte	0x00, 0xf4, 0x21, 0x00


	//----- nvinfo : EIATTR_KPARAM_INFO
	.align		4
.L_17:
        /*0038*/ 	.byte	0x04, 0x17
        /*003a*/ 	.short	(.L_19 - .L_18)
.L_18:
        /*003c*/ 	.word	0x00000000
        /*0040*/ 	.short	0x0004
        /*0042*/ 	.short	0x0020
        /*0044*/ 	.byte	0x00, 0xf4, 0x21, 0x00


	//----- nvinfo : EIATTR_KPARAM_INFO
	.align		4
.L_19:
        /*0048*/ 	.byte	0x04, 0x17
        /*004a*/ 	.short	(.L_21 - .L_20)
.L_20:
        /*004c*/ 	.word	0x00000000
        /*0050*/ 	.short	0x0003
        /*0052*/ 	.short	0x0018
        /*0054*/ 	.byte	0x00, 0xf4, 0x21, 0x00


	//----- nvinfo : EIATTR_KPARAM_INFO
	.align		4
.L_21:
        /*0058*/ 	.byte	0x04, 0x17
        /*005a*/ 	.short	(.L_23 - .L_22)
.L_22:
        /*005c*/ 	.word	0x00000000
        /*0060*/ 	.short	0x0002
        /*0062*/ 	.short	0x0010
        /*0064*/ 	.byte	0x00, 0xf4, 0x21, 0x00


	//----- nvinfo : EIATTR_KPARAM_INFO
	.align		4
.L_23:
        /*0068*/ 	.byte	0x04, 0x17
        /*006a*/ 	.short	(.L_25 - .L_24)
.L_24:
        /*006c*/ 	.word	0x00000000
        /*0070*/ 	.short	0x0001
        /*0072*/ 	.short	0x0008
        /*0074*/ 	.byte	0x00, 0xf4, 0x21, 0x00


	//----- nvinfo : EIATTR_KPARAM_INFO
	.align		4
.L_25:
        /*0078*/ 	.byte	0x04, 0x17
        /*007a*/ 	.short	(.L_27 - .L_26)
.L_26:
        /*007c*/ 	.word	0x00000000
        /*0080*/ 	.short	0x0000
        /*0082*/ 	.short	0x0000
        /*0084*/ 	.byte	0x00, 0xf4, 0x21, 0x00


	//----- nvinfo : EIATTR_SPARSE_MMA_MASK
	.align		4
.L_27:
        /*0088*/ 	.byte	0x03, 0x50
        /*008a*/ 	.short	0x0000


	//----- nvinfo : EIATTR_MAXREG_COUNT
	.align		4
        /*008c*/ 	.byte	0x03, 0x1b
        /*008e*/ 	.short	0x00ff


	//----- nvinfo : EIATTR_EXIT_INSTR_OFFSETS
	.align		4
        /*0090*/ 	.byte	0x04, 0x1c
        /*0092*/ 	.short	(.L_29 - .L_28)


	//   ....[0]....
.L_28:
        /*0094*/ 	.word	0x00000570


	//----- nvinfo : EIATTR_REQNTID
	.align		4
.L_29:
        /*0098*/ 	.byte	0x04, 0x10
        /*009a*/ 	.short	(.L_31 - .L_30)
.L_30:
        /*009c*/ 	.word	0x00000080
        /*00a0*/ 	.word	0x00000001
        /*00a4*/ 	.word	0x00000001


	//----- nvinfo : EIATTR_CBANK_PARAM_SIZE
	.align		4
.L_31:
        /*00a8*/ 	.byte	0x03, 0x19
        /*00aa*/ 	.short	0x003c


	//----- nvinfo : EIATTR_PARAM_CBANK
	.align		4
        /*00ac*/ 	.byte	0x04, 0x0a
        /*00ae*/ 	.short	(.L_33 - .L_32)
	.align		4
.L_32:
        /*00b0*/ 	.word	index@(.nv.constant0.triton_poi_fused__native_batch_norm_legit_no_training_max_pool2d_with_indices_silu_25)
        /*00b4*/ 	.short	0x0210
        /*00b6*/ 	.short	0x003c


	//----- nvinfo : EIATTR_SW_WAR
	.align		4
.L_33:
        /*00b8*/ 	.byte	0x04, 0x36
        /*00ba*/ 	.short	(.L_35 - .L_34)
.L_34:
        /*00bc*/ 	.word	0x00000008
.L_35:


//--------------------- .nv.callgraph             --------------------------
	.section	.nv.callgraph,"",@"SHT_CUDA_CALLGRAPH"
	.align	4
	.sectionentsize	8
	.align		4
        /*0000*/ 	.word	0x00000000
	.align		4
        /*0004*/ 	.word	0xffffffff
	.align		4
        /*0008*/ 	.word	0x00000000
	.align		4
        /*000c*/ 	.word	0xfffffffe
	.align		4
        /*0010*/ 	.word	0x00000000
	.align		4
        /*0014*/ 	.word	0xfffffffd
	.align		4
        /*0018*/ 	.word	0x00000000
	.align		4
        /*001c*/ 	.word	0xfffffffc


//--------------------- .nv.constant4             --------------------------
	.section	.nv.constant4,"a",@progbits
	.align	8
	.align		8
.nv.constant4:
        /*0000*/ 	.dword	_$_str
	.align		8
        /*0008*/ 	.dword	_$_str_$_2


//--------------------- .text.triton_poi_fused__native_batch_norm_legit_no_training_max_pool2d_with_indices_silu_25 --------------------------
	.section	.text.triton_poi_fused__native_batch_norm_legit_no_training_max_pool2d_with_indices_silu_25,"ax",@progbits
	.align	128
        .global         triton_poi_fused__native_batch_norm_legit_no_training_max_pool2d_with_indices_silu_25
        .type           triton_poi_fused__native_batch_norm_legit_no_training_max_pool2d_with_indices_silu_25,@function
        .size           triton_poi_fused__native_batch_norm_legit_no_training_max_pool2d_with_indices_silu_25,(.L_x_1 - triton_poi_fused__native_batch_norm_legit_no_training_max_pool2d_with_indices_silu_25)
        .other          triton_poi_fused__native_batch_norm_legit_no_training_max_pool2d_with_indices_silu_25,@"STO_CUDA_ENTRY STV_DEFAULT"
triton_poi_fused__native_batch_norm_legit_no_training_max_pool2d_with_indices_silu_25:
.text.triton_poi_fused__native_batch_norm_legit_no_training_max_pool2d_with_indices_silu_25:
[----:B------:R-:W-:Y:S01]  /*0000*/  LDC R1, c[0x0][0x28] ;  /* 0x00000a00ff017b82 */ /* 0x000fe20000000800 */
[----:B------:R-:W1:Y:S07]  /*0010*/  S2R R0, SR_TID.X ;  /* 0x0000000000007919 */ /* 0x000e6e0000002100 */
[----:B------:R-:W2:Y:S01]  /*0020*/  LDC.64 R2, c[0x0][0x228] ;  /* 0x00008a00ff027b82 */ /* 0x000ea20000000a00 */
[----:B------:R-:W-:Y:S01]  /*0030*/  ULDC.64 UR4, c[0x0][0x208] ;  /* 0x0000820000047ab9 */ /* 0x000fe20000000a00 */
[----:B------:R-:W-:Y:S01]  /*0040*/  ULDC.64 UR6, c[0x0][0x240] ;  /* 0x0000900000067ab9 */ /* 0x000fe20000000a00 */
[----:B------:R-:W3:Y:S05]  /*0050*/  S2R R7, SR_CTAID.X ;  /* 0x0000000000077919 */ /* 0x000eea0000002500 */
[----:B------:R-:W4:Y:S08]  /*0060*/  LDC.64 R8, c[0x0][0x230] ;  /* 0x00008c00ff087b82 */ /* 0x000f300000000a00 */
[----:B------:R-:W5:Y:S01]  /*0070*/  LDC.64 R10, c[0x0][0x238] ;  /* 0x00008e00ff0a7b82 */ /* 0x000f620000000a00 */
[----:B-1----:R-:W-:-:S02]  /*0080*/  SHF.L.U32 R0, R0, 0x1, RZ ;  /* 0x0000000100007819 */ /* 0x002fc400000006ff */
[----:B---3--:R-:W-:Y:S02]  /*0090*/  SHF.R.S32.HI R5, RZ, 0x17, R7 ;  /* 0x00000017ff057819 */ /* 0x008fe40000011407 */
[----:B------:R-:W-:Y:S02]  /*00a0*/  LOP3.LUT R0, R0, 0xfe, RZ, 0xc0, !PT ;  /* 0x000000fe00007812 */ /* 0x000fe400078ec0ff */
[----:B------:R-:W-:Y:S02]  /*00b0*/  SGXT R5, R5, 0x1 ;  /* 0x000000010505781a */ /* 0x000fe40000000200 */
[----:B------:R-:W-:Y:S02]  /*00c0*/  LEA R0, R7, R0, 0x8 ;  /* 0x0000000007007211 */ /* 0x000fe400078e40ff */
[----:B------:R-:W1:Y:S02]  /*00d0*/  LDC.64 R6, c[0x0][0x220] ;  /* 0x00008800ff067b82 */ /* 0x000e640000000a00 */
[----:B------:R-:W-:-:S04]  /*00e0*/  LEA.HI R5, R5, R0, RZ, 0xb ;  /* 0x0000000005057211 */ /* 0x000fc800078f58ff */
[----:B------:R-:W-:-:S04]  /*00f0*/  LOP3.LUT R5, R5, 0xfffff800, RZ, 0xc0, !PT ;  /* 0xfffff80005057812 */ /* 0x000fc800078ec0ff */
[----:B------:R-:W-:Y:S02]  /*0100*/  IADD3 R13, R0, -R5, RZ ;  /* 0x80000005000d7210 */ /* 0x000fe40007ffe0ff */
[----:B------:R-:W3:Y:S03]  /*0110*/  LDC.64 R4, c[0x0][0x218] ;  /* 0x00008600ff047b82 */ /* 0x000ee60000000a00 */
[----:B--2---:R-:W-:-:S06]  /*0120*/  IMAD.WIDE R2, R13, 0x4, R2 ;  /* 0x000000040d027825 */ /* 0x004fcc00078e0202 */
[----:B------:R-:W2:Y:S01]  /*0130*/  LDG.E.EL.64 R2, desc[UR4][R2.64] ;  /* 0x0000000402027981 */ /* 0x000ea2000c2e1b00 */
[----:B-1----:R-:W-:-:S04]  /*0140*/  IMAD.WIDE R6, R13, 0x4, R6 ;  /* 0x000000040d067825 */ /* 0x002fc800078e0206 */
[C---:B----4-:R-:W-:Y:S02]  /*0150*/  IMAD.WIDE R8, R13.reuse, 0x4, R8 ;  /* 0x000000040d087825 */ /* 0x050fe400078e0208 */
[----:B------:R-:W4:Y:S02]  /*0160*/  LDG.E.EL.64 R6, desc[UR4][R6.64] ;  /* 0x0000000406067981 */ /* 0x000f24000c2e1b00 */
[----:B-----5:R-:W-:Y:S02]  /*0170*/  IMAD.WIDE R10, R13, 0x4, R10 ;  /* 0x000000040d0a7825 */ /* 0x020fe400078e020a */
[----:B------:R-:W5:Y:S02]  /*0180*/  LDG.E.EL.64 R8, desc[UR4][R8.64] ;  /* 0x0000000408087981 */ /* 0x000f64000c2e1b00 */
[----:B---3--:R-:W-:Y:S02]  /*0190*/  IMAD.WIDE R4, R0, 0x4, R4 ;  /* 0x0000000400047825 */ /* 0x008fe400078e0204 */
[----:B------:R-:W5:Y:S04]  /*01a0*/  LDG.E.EL.64 R10, desc[UR4][R10.64] ;  /* 0x000000040a0a7981 */ /* 0x000f68000c2e1b00 */
[----:B------:R-:W4:Y:S01]  /*01b0*/  LDG.E.64 R4, desc[UR4][R4.64] ;  /* 0x0000000404047981 */ /* 0x000f22000c1e1b00 */
[----:B--2---:R-:W-:Y:S01]  /*01c0*/  FADD R2, R2, 9.9999997473787516356e-06 ;  /* 0x3727c5ac02027421 */ /* 0x004fe20000000000 */
[----:B------:R-:W-:-:S03]  /*01d0*/  FADD R3, R3, 9.9999997473787516356e-06 ;  /* 0x3727c5ac03037421 */ /* 0x000fc60000000000 */
[----:B------:R-:W1:Y:S08]  /*01e0*/  MUFU.SQRT R12, R2 ;  /* 0x00000002000c7308 */ /* 0x000e700000002000 */
[----:B------:R-:W2:Y:S01]  /*01f0*/  MUFU.SQRT R13, R3 ;  /* 0x00000003000d7308 */ /* 0x000ea20000002000 */
[C---:B-1----:R-:W-:Y:S02]  /*0200*/  FSETP.GT.AND P0, PT, R12.reuse, 8.50705917302346158658e+37, PT ;  /* 0x7e8000000c00780b */ /* 0x042fe40003f04000 */
[----:B------:R-:W-:-:S02]  /*0210*/  FSETP.GEU.AND P2, PT, R12, 1.175494350822287508e-38, PT ;  /* 0x008000000c00780b */ /* 0x000fc40003f4e000 */
[C---:B--2---:R-:W-:Y:S02]  /*0220*/  FSETP.GT.AND P1, PT, R13.reuse, 8.50705917302346158658e+37, PT ;  /* 0x7e8000000d00780b */ /* 0x044fe40003f24000 */
[----:B------:R-:W-:-:S07]  /*0230*/  FSETP.GEU.AND P3, PT, R13, 1.175494350822287508e-38, PT ;  /* 0x008000000d00780b */ /* 0x000fce0003f6e000 */
[----:B------:R-:W-:Y:S01]  /*0240*/  @P0 FMUL R12, R12, 0.25 ;  /* 0x3e8000000c0c0820 */ /* 0x000fe20000400000 */
[----:B------:R-:W-:-:S03]  /*0250*/  HFMA2.MMA R2, -RZ, RZ, 1.625, 0 ;  /* 0x3e800000ff027435 */ /* 0x000fc600000001ff */
[----:B------:R-:W-:Y:S01]  /*0260*/  @!P2 FMUL R12, R12, 16777216 ;  /* 0x4b8000000c0ca820 */ /* 0x000fe20000400000 */
[----:B------:R-:W-:-:S04]  /*0270*/  @P1 FMUL R13, R13, 0.25 ;  /* 0x3e8000000d0d1820 */ /* 0x000fc80000400000 */
[----:B------:R-:W-:Y:S01]  /*0280*/  @!P3 FMUL R13, R13, 16777216 ;  /* 0x4b8000000d0db820 */ /* 0x000fe20000400000 */
[----:B------:R-:W1:Y:S01]  /*0290*/  MUFU.RCP R12, R12 ;  /* 0x0000000c000c7308 */ /* 0x000e620000001000 */
[----:B------:R-:W-:-:S07]  /*02a0*/  FSEL R3, R2, 1, P0 ;  /* 0x3f80000002037808 */ /* 0x000fce0000000000 */
[----:B------:R-:W2:Y:S01]  /*02b0*/  MUFU.RCP R13, R13 ;  /* 0x0000000d000d7308 */ /* 0x000ea20000001000 */
[----:B------:R-:W-:Y:S01]  /*02c0*/  FSEL R14, R2, 1, P1 ;  /* 0x3f800000020e7808 */ /* 0x000fe20000800000 */
[----:B------:R-:W-:-:S04]  /*02d0*/  @!P2 FMUL R3, R3, 16777216 ;  /* 0x4b8000000303a820 */ /* 0x000fc80000400000 */
[----:B------:R-:W-:Y:S01]  /*02e0*/  @!P3 FMUL R14, R14, 16777216 ;  /* 0x4b8000000e0eb820 */ /* 0x000fe20000400000 */
[----:B----4-:R-:W-:Y:S01]  /*02f0*/  FADD R4, R4, -R6 ;  /* 0x8000000604047221 */ /* 0x010fe20000000000 */
[----:B-1----:R-:W-:Y:S01]  /*0300*/  FMUL R3, R12, R3 ;  /* 0x000000030c037220 */ /* 0x002fe20000400000 */
[----:B------:R-:W-:Y:S01]  /*0310*/  FADD R5, R5, -R7 ;  /* 0x8000000705057221 */ /* 0x000fe20000000000 */
[----:B--2---:R-:W-:Y:S02]  /*0320*/  FMUL R14, R13, R14 ;  /* 0x0000000e0d0e7220 */ /* 0x004fe40000400000 */
[----:B------:R-:W-:Y:S02]  /*0330*/  FMUL R3, R4, R3 ;  /* 0x0000000304037220 */ /* 0x000fe40000400000 */
[----:B------:R-:W-:Y:S02]  /*0340*/  FMUL R14, R5, R14 ;  /* 0x0000000e050e7220 */ /* 0x000fe40000400000 */
[----:B-----5:R-:W-:-:S02]  /*0350*/  FFMA R8, R8, R3, R10 ;  /* 0x0000000308087223 */ /* 0x020fc4000000000a */
[----:B------:R-:W-:Y:S02]  /*0360*/  FFMA R9, R9, R14, R11 ;  /* 0x0000000e09097223 */ /* 0x000fe4000000000b */
[----:B------:R-:W-:Y:S02]  /*0370*/  FADD R3, RZ, -R8 ;  /* 0x80000008ff037221 */ /* 0x000fe40000000000 */
[----:B------:R-:W-:Y:S02]  /*0380*/  FADD R4, RZ, -R9 ;  /* 0x80000009ff047221 */ /* 0x000fe40000000000 */
[----:B------:R-:W-:Y:S02]  /*0390*/  FMUL R3, R3, 1.4426950216293334961 ;  /* 0x3fb8aa3b03037820 */ /* 0x000fe40000400000 */
[----:B------:R-:W-:-:S03]  /*03a0*/  FMUL R5, R4, 1.4426950216293334961 ;  /* 0x3fb8aa3b04057820 */ /* 0x000fc60000400000 */
[----:B------:R-:W-:Y:S02]  /*03b0*/  FSETP.GEU.AND P0, PT, R3, -126, PT ;  /* 0xc2fc00000300780b */ /* 0x000fe40003f0e000 */
[----:B------:R-:W-:-:S11]  /*03c0*/  FSETP.GEU.AND P1, PT, R5, -126, PT ;  /* 0xc2fc00000500780b */ /* 0x000fd60003f2e000 */
[----:B------:R-:W-:Y:S02]  /*03d0*/  @!P0 FMUL R3, R3, 0.5 ;  /* 0x3f00000003038820 */ /* 0x000fe40000400000 */
[----:B------:R-:W-:Y:S02]  /*03e0*/  @!P1 FMUL R5, R5, 0.5 ;  /* 0x3f00000005059820 */ /* 0x000fe40000400000 */
[----:B------:R-:W1:Y:S08]  /*03f0*/  MUFU.EX2 R4, R3 ;  /* 0x0000000300047308 */ /* 0x000e700000000800 */
[----:B------:R-:W2:Y:S01]  /*0400*/  MUFU.EX2 R6, R5 ;  /* 0x0000000500067308 */ /* 0x000ea20000000800 */
[----:B-1----:R-:W-:-:S04]  /*0410*/  @!P0 FMUL R4, R4, R4 ;  /* 0x0000000404048220 */ /* 0x002fc80000400000 */
[----:B------:R-:W-:Y:S01]  /*0420*/  FADD R10, R4, 1 ;  /* 0x3f800000040a7421 */ /* 0x000fe20000000000 */
[----:B--2---:R-:W-:-:S04]  /*0430*/  @!P1 FMUL R6, R6, R6 ;  /* 0x0000000606069220 */ /* 0x004fc80000400000 */
[----:B------:R-:W-:Y:S01]  /*0440*/  FADD R11, R6, 1 ;  /* 0x3f800000060b7421 */ /* 0x000fe20000000000 */
[----:B------:R-:W-:Y:S01]  /*0450*/  FSETP.GT.AND P0, PT, R10, 8.50705917302346158658e+37, PT ;  /* 0x7e8000000a00780b */ /* 0x000fe20003f04000 */
[----:B------:R-:W1:Y:S03]  /*0460*/  LDC.64 R6, c[0x0][0x210] ;  /* 0x00008400ff067b82 */ /* 0x000e660000000a00 */
[----:B------:R-:W-:-:S09]  /*0470*/  FSETP.GT.AND P1, PT, R11, 8.50705917302346158658e+37, PT ;  /* 0x7e8000000b00780b */ /* 0x000fd20003f24000 */
[----:B------:R-:W-:-:S04]  /*0480*/  @P0 FMUL R10, R10, 0.25 ;  /* 0x3e8000000a0a0820 */ /* 0x000fc80000400000 */
[----:B------:R-:W-:Y:S02]  /*0490*/  @P1 FMUL R11, R11, 0.25 ;  /* 0x3e8000000b0b1820 */ /* 0x000fe40000400000 */
[----:B------:R-:W2:Y:S08]  /*04a0*/  MUFU.RCP R10, R10 ;  /* 0x0000000a000a7308 */ /* 0x000eb00000001000 */
[----:B------:R-:W3:Y:S01]  /*04b0*/  MUFU.RCP R11, R11 ;  /* 0x0000000b000b7308 */ /* 0x000ee20000001000 */
[----:B------:R-:W-:-:S02]  /*04c0*/  FSEL R3, R2, 1, P0 ;  /* 0x3f80000002037808 */ /* 0x000fc40000000000 */
[----:B------:R-:W-:Y:S02]  /*04d0*/  FSEL R2, R2, 1, P1 ;  /* 0x3f80000002027808 */ /* 0x000fe40000800000 */
[----:B------:R-:W-:Y:S01]  /*04e0*/  IADD3 R4, P0, R0, UR6, RZ ;  /* 0x0000000600047c10 */ /* 0x000fe2000ff1e0ff */
[----:B--2---:R-:W-:-:S03]  /*04f0*/  FMUL R13, R10, R3 ;  /* 0x000000030a0d7220 */ /* 0x004fc60000400000 */
[----:B------:R-:W-:Y:S01]  /*0500*/  LEA.HI.X.SX32 R5, R0, UR7, 0x1, P0 ;  /* 0x0000000700057c11 */ /* 0x000fe200080f0eff */
[----:B------:R-:W-:Y:S01]  /*0510*/  FMUL R8, R8, R13 ;  /* 0x0000000d08087220 */ /* 0x000fe20000400000 */
[----:B---3--:R-:W-:Y:S01]  /*0520*/  FMUL R12, R11, R2 ;  /* 0x000000020b0c7220 */ /* 0x008fe20000400000 */
[----:B-1----:R-:W-:-:S04]  /*0530*/  IMAD.WIDE R2, R0, 0x4, R6 ;  /* 0x0000000400027825 */ /* 0x002fc800078e0206 */
[----:B------:R-:W-:-:S05]  /*0540*/  FMUL R9, R9, R12 ;  /* 0x0000000c09097220 */ /* 0x000fca0000400000 */
[----:B------:R-:W-:Y:S04]  /*0550*/  STG.E.64 desc[UR4][R2.64], R8 ;  /* 0x0000000802007986 */ /* 0x000fe8000c101b04 */
[----:B------:R-:W-:Y:S01]  /*0560*/  STG.E.U16 desc[UR4][R4.64], RZ ;  /* 0x000000ff04007986 */ /* 0x000fe2000c101504 */
[----:B------:R-:W-:Y:S05]  /*0570*/  EXIT ;  /* 0x000000000000794d */ /* 0x000fea0003800000 */
.L_x_0:
[----:B------:R-:W-:-:S00]  /*0580*/  BRA `(.L_x_0) ;  /* 0xfffffffc00fc7947 */ /* 0x000fc0000383ffff */
[----:B------:R-:W-:-:S00]  /*0590*/  NOP ;  /* 0x0000000000007918 */ /* 0x000fc00000000000 */
        /* <DEDUP_REMOVED lines=14> */
.L_x_1:


//--------------------- .nv.global.init           --------------------------
	.section	.nv.global.init,"aw",@progbits
.nv.global.init:
	.type		_$_str,@object
	.size		_$_str,(_$_str_$_2 - _$_str)
_$_str:
        /*0000*/ 	.byte	0x5f, 0x5f, 0x43, 0x55, 0x44, 0x41, 0x5f, 0x46, 0x54, 0x5a, 0x00
	.type		_$_str_$_2,@object
	.size		_$_str_$_2,(.L_1 - _$_str_$_2)
_$_str_$_2:
        /*000b*/ 	.byte	0x5f, 0x5f, 0x43, 0x55, 0x44, 0x41, 0x5f, 0x50, 0x52, 0x45, 0x43, 0x5f, 0x53, 0x51, 0x52, 0x54
        /*001b*/ 	.byte	0x00
.L_1:


//--------------------- .nv.constant0.triton_poi_fused__native_batch_norm_legit_no_training_max_pool2d_with_indices_silu_25 --------------------------
	.section	.nv.constant0.triton_poi_fused__native_batch_norm_legit_no_training_max_pool2d_with_indices_silu_25,"a",@progbits
	.sectionflags	@""
	.align	4
.nv.constant0.triton_poi_fused__native_batch_norm_legit_no_training_max_pool2d_with_indices_silu_25:
	.zero		588
